	.headerflags	@"EF_CUDA_TEXMODE_UNIFIED EF_CUDA_64BIT_ADDRESS EF_CUDA_SM86 EF_CUDA_VIRTUAL_SM(EF_CUDA_SM86)"
	.elftype	@"ET_EXEC"


//--------------------- .nv.info                  --------------------------
	.section	.nv.info,"",@"SHT_CUDA_INFO"
	.align	4


	//----- nvinfo : EIATTR_REGCOUNT
	.align		4
        /*0000*/ 	.byte	0x04, 0x2f
        /*0002*/ 	.short	(.L_2 - .L_1)
	.align		4
.L_1:
        /*0004*/ 	.word	index@(triton_poi_fused__scaled_dot_product_flash_attention__to_copy_add_mean_mul_pow_rsqrt_3)
        /*0008*/ 	.word	0x00000022


	//----- nvinfo : EIATTR_MIN_STACK_SIZE
	.align		4
.L_2:
        /*000c*/ 	.byte	0x04, 0x12
        /*000e*/ 	.short	(.L_4 - .L_3)
	.align		4
.L_3:
        /*0010*/ 	.word	index@(triton_poi_fused__scaled_dot_product_flash_attention__to_copy_add_mean_mul_pow_rsqrt_3)
        /*0014*/ 	.word	0x00000000


	//----- nvinfo : EIATTR_FRAME_SIZE
	.align		4
.L_4:
        /*0018*/ 	.byte	0x04, 0x11
        /*001a*/ 	.short	(.L_6 - .L_5)
	.align		4
.L_5:
        /*001c*/ 	.word	index@(triton_poi_fused__scaled_dot_product_flash_attention__to_copy_add_mean_mul_pow_rsqrt_3)
        /*0020*/ 	.word	0x00000000


	//----- nvinfo : EIATTR_MIN_STACK_SIZE
	.align		4
.L_6:
        /*0024*/ 	.byte	0x04, 0x12
        /*0026*/ 	.short	(.L_8 - .L_7)
	.align		4
.L_7:
        /*0028*/ 	.word	index@(triton_poi_fused__scaled_dot_product_flash_attention__to_copy_add_mean_mul_pow_rsqrt_3)
        /*002c*/ 	.word	0x00000000
.L_8:


//--------------------- .nv.info.triton_poi_fused__scaled_dot_product_flash_attention__to_copy_add_mean_mul_pow_rsqrt_3 --------------------------
	.section	.nv.info.triton_poi_fused__scaled_dot_product_flash_attention__to_copy_add_mean_mul_pow_rsqrt_3,"",@"SHT_CUDA_INFO"
	.sectionflags	@""
	.align	4


	//----- nvinfo : EIATTR_CUDA_API_VERSION
	.align		4
        /*0000*/ 	.byte	0x04, 0x37
        /*0002*/ 	.short	(.L_10 - .L_9)
.L_9:
        /*0004*/ 	.word	0x0000007c


	//----- nvinfo : EIATTR_SW2861232_WAR
	.align		4
.L_10:
        /*0008*/ 	.byte	0x01, 0x35
	.zero		2


	//----- nvinfo : EIATTR_PARAM_CBANK
	.align		4
        /*000c*/ 	.byte	0x04, 0x0a
        /*000e*/ 	.short	(.L_12 - .L_11)
	.align		4
.L_11:
        /*0010*/ 	.word	index@(.nv.constant0.triton_poi_fused__scaled_dot_product_flash_attention__to_copy_add_mean_mul_pow_rsqrt_3)
        /*0014*/ 	.short	0x0160
        /*0016*/ 	.short	0x0060


	//----- nvinfo : EIATTR_CBANK_PARAM_SIZE
	.align		4
.L_12:
        /*0018*/ 	.byte	0x03, 0x19
        /*001a*/ 	.short	0x0060


	//----- nvinfo : EIATTR_KPARAM_INFO
	.align		4
        /*001c*/ 	.byte	0x04, 0x17
        /*001e*/ 	.short	(.L_14 - .L_13)
.L_13:
        /*0020*/ 	.word	0x00000000
        /*0024*/ 	.short	0x000b
        /*0026*/ 	.short	0x0058
        /*0028*/ 	.byte	0x00, 0xf4, 0x21, 0x00


	//----- nvinfo : EIATTR_KPARAM_INFO
	.align		4
.L_14:
        /*002c*/ 	.byte	0x04, 0x17
        /*002e*/ 	.short	(.L_16 - .L_15)
.L_15:
        /*0030*/ 	.word	0x00000000
        /*0034*/ 	.short	0x000a
        /*0036*/ 	.short	0x0050
        /*0038*/ 	.byte	0x00, 0xf0, 0x11, 0x00


	//----- nvinfo : EIATTR_KPARAM_INFO
	.align		4
.L_16:
        /*003c*/ 	.byte	0x04, 0x17
        /*003e*/ 	.short	(.L_18 - .L_17)
.L_17:
        /*0040*/ 	.word	0x00000000
        /*0044*/ 	.short	0x0009
        /*0046*/ 	.short	0x0048
        /*0048*/ 	.byte	0x00, 0xf4, 0x21, 0x00


	//----- nvinfo : EIATTR_KPARAM_INFO
	.align		4
.L_18:
        /*004c*/ 	.byte	0x04, 0x17
        /*004e*/ 	.short	(.L_20 - .L_19)
.L_19:
        /*0050*/ 	.word	0x00000000
        /*0054*/ 	.short	0x0008
        /*0056*/ 	.short	0x0040
        /*0058*/ 	.byte	0x00, 0xf4, 0x21, 0x00


	//----- nvinfo : EIATTR_KPARAM_INFO
	.align		4
.L_20:
        /*005c*/ 	.byte	0x04, 0x17
        /*005e*/ 	.short	(.L_22 - .L_21)
.L_21:
        /*0060*/ 	.word	0x00000000
        /*0064*/ 	.short	0x0007
        /*0066*/ 	.short	0x0038
        /*0068*/ 	.byte	0x00, 0xf4, 0x21, 0x00


	//----- nvinfo : EIATTR_KPARAM_INFO
	.align		4
.L_22:
        /*006c*/ 	.byte	0x04, 0x17
        /*006e*/ 	.short	(.L_24 - .L_23)
.L_23:
        /*0070*/ 	.word	0x00000000
        /*0074*/ 	.short	0x0006
        /*0076*/ 	.short	0x0030
        /*0078*/ 	.byte	0x00, 0xf4, 0x21, 0x00


	//----- nvinfo : EIATTR_KPARAM_INFO
	.align		4
.L_24:
        /*007c*/ 	.byte	0x04, 0x17
        /*007e*/ 	.short	(.L_26 - .L_25)
.L_25:
        /*0080*/ 	.word	0x00000000
        /*0084*/ 	.short	0x0005
        /*0086*/ 	.short	0x0028
        /*0088*/ 	.byte	0x00, 0xf4, 0x21, 0x00


	//----- nvinfo : EIATTR_KPARAM_INFO
	.align		4
.L_26:
        /*008c*/ 	.byte	0x04, 0x17
        /*008e*/ 	.short	(.L_28 - .L_27)
.L_27:
        /*0090*/ 	.word	0x00000000
        /*0094*/ 	.short	0x0004
        /*0096*/ 	.short	0x0020
        /*0098*/ 	.byte	0x00, 0xf4, 0x21, 0x00


	//----- nvinfo : EIATTR_KPARAM_INFO
	.align		4
.L_28:
        /*009c*/ 	.byte	0x04, 0x17
        /*009e*/ 	.short	(.L_30 - .L_29)
.L_29:
        /*00a0*/ 	.word	0x00000000
        /*00a4*/ 	.short	0x0003
        /*00a6*/ 	.short	0x0018
        /*00a8*/ 	.byte	0x00, 0xf4, 0x21, 0x00


	//----- nvinfo : EIATTR_KPARAM_INFO
	.align		4
.L_30:
        /*00ac*/ 	.byte	0x04, 0x17
        /*00ae*/ 	.short	(.L_32 - .L_31)
.L_31:
        /*00b0*/ 	.word	0x00000000
        /*00b4*/ 	.short	0x0002
        /*00b6*/ 	.short	0x0010
        /*00b8*/ 	.byte	0x00, 0xf4, 0x21, 0x00


	//----- nvinfo : EIATTR_KPARAM_INFO
	.align		4
.L_32:
        /*00bc*/ 	.byte	0x04, 0x17
        /*00be*/ 	.short	(.L_34 - .L_33)
.L_33:
        /*00c0*/ 	.word	0x00000000
        /*00c4*/ 	.short	0x0001
        /*00c6*/ 	.short	0x0008
        /*00c8*/ 	.byte	0x00, 0xf4, 0x21, 0x00


	//----- nvinfo : EIATTR_KPARAM_INFO
	.align		4
.L_34:
        /*00cc*/ 	.byte	0x04, 0x17
        /*00ce*/ 	.short	(.L_36 - .L_35)
.L_35:
        /*00d0*/ 	.word	0x00000000
        /*00d4*/ 	.short	0x0000
        /*00d6*/ 	.short	0x0000
        /*00d8*/ 	.byte	0x00, 0xf4, 0x21, 0x00


	//----- nvinfo : EIATTR_MAXREG_COUNT
	.align		4
.L_36:
        /*00dc*/ 	.byte	0x03, 0x1b
        /*00de*/ 	.short	0x0080


	//----- nvinfo : EIATTR_EXIT_INSTR_OFFSETS
	.align		4
        /*00e0*/ 	.byte	0x04, 0x1c
        /*00e2*/ 	.short	(.L_38 - .L_37)


	//   ....[0]....
.L_37:
        /*00e4*/ 	.word	0x000007d0


	//   ....[1]....
        /*00e8*/ 	.word	0x00000800


	//----- nvinfo : EIATTR_REQNTID
	.align		4
.L_38:
        /*00ec*/ 	.byte	0x04, 0x10
        /*00ee*/ 	.short	(.L_40 - .L_39)
.L_39:
        /*00f0*/ 	.word	0x00000200
        /*00f4*/ 	.word	0x00000001
        /*00f8*/ 	.word	0x00000001
.L_40:


//--------------------- .nv.callgraph             --------------------------
	.section	.nv.callgraph,"",@"SHT_CUDA_CALLGRAPH"
	.align	4
	.sectionentsize	8
	.align		4
        /*0000*/ 	.word	0x00000000
	.align		4
        /*0004*/ 	.word	0xffffffff
	.align		4
        /*0008*/ 	.word	0x00000000
	.align		4
        /*000c*/ 	.word	0xfffffffe
	.align		4
        /*0010*/ 	.word	0x00000000
	.align		4
        /*0014*/ 	.word	0xfffffffd
	.align		4
        /*0018*/ 	.word	0x00000000
	.align		4
        /*001c*/ 	.word	0xfffffffc


//--------------------- .nv.rel.action            --------------------------
	.section	.nv.rel.action,"",@"SHT_CUDA_RELOCINFO"
	.align	8
	.sectionentsize	8
        /*0000*/ 	.byte	0x73, 0x00, 0x00, 0x00, 0x00, 0x00, 0x00, 0x00, 0x00, 0x00, 0x00, 0x11, 0x25, 0x00, 0x05, 0x36


//--------------------- .nv.constant4             --------------------------
	.section	.nv.constant4,"a",@progbits
	.align	8
	.align		8
.nv.constant4:
        /*0000*/ 	.dword	_$_str


//--------------------- .nv.constant0.triton_poi_fused__scaled_dot_product_flash_attention__to_copy_add_mean_mul_pow_rsqrt_3 --------------------------
	.section	.nv.constant0.triton_poi_fused__scaled_dot_product_flash_attention__to_copy_add_mean_mul_pow_rsqrt_3,"a",@progbits
	.sectionflags	@""
	.align	4
.nv.constant0.triton_poi_fused__scaled_dot_product_flash_attention__to_copy_add_mean_mul_pow_rsqrt_3:
	.zero		448


//--------------------- .text.triton_poi_fused__scaled_dot_product_flash_attention__to_copy_add_mean_mul_pow_rsqrt_3 --------------------------
	.section	.text.triton_poi_fused__scaled_dot_product_flash_attention__to_copy_add_mean_mul_pow_rsqrt_3,"ax",@progbits
	.sectioninfo	@"SHI_REGISTERS=34"
	.align	128
        .global         triton_poi_fused__scaled_dot_product_flash_attention__to_copy_add_mean_mul_pow_rsqrt_3
        .type           triton_poi_fused__scaled_dot_product_flash_attention__to_copy_add_mean_mul_pow_rsqrt_3,@function
        .size           triton_poi_fused__scaled_dot_product_flash_attention__to_copy_add_mean_mul_pow_rsqrt_3,(.L_x_1 - triton_poi_fused__scaled_dot_product_flash_attention__to_copy_add_mean_mul_pow_rsqrt_3)
        .other          triton_poi_fused__scaled_dot_product_flash_attention__to_copy_add_mean_mul_pow_rsqrt_3,@"STO_CUDA_ENTRY STV_DEFAULT"
triton_poi_fused__scaled_dot_product_flash_attention__to_copy_add_mean_mul_pow_rsqrt_3:
.text.triton_poi_fused__scaled_dot_product_flash_attention__to_copy_add_mean_mul_pow_rsqrt_3:
[----:B------:R-:W-:Y:S02]  /*0000*/  MOV R1, c[0x0][0x28] ;  /* 0x00000a0000017a02 */ /* 0x000fe40000000f00 */
[----:B------:R-:W0:Y:S01]  /*0010*/  S2R R28, SR_TID.X ;  /* 0x00000000001c7919 */ /* 0x000e220000002100 */
[----:B------:R-:W-:Y:S01]  /*0020*/  IMAD.MOV.U32 R23, RZ, RZ, 0x4 ;  /* 0x00000004ff177424 */ /* 0x000fe200078e00ff */
[----:B------:R-:W-:Y:S02]  /*0030*/  ULDC.64 UR4, c[0x0][0x118] ;  /* 0x0000460000047ab9 */ /* 0x000fe40000000a00 */
[----:B------:R-:W1:Y:S01]  /*0040*/  S2R R8, SR_CTAID.X ;  /* 0x0000000000087919 */ /* 0x000e620000002500 */
[----:B0-----:R-:W-:Y:S02]  /*0050*/  LOP3.LUT R11, R28, 0x7f, RZ, 0xc0, !PT ;  /* 0x0000007f1c0b7812 */ /* 0x001fe400078ec0ff */
[----:B-1----:R-:W-:-:S03]  /*0060*/  SHF.R.S32.HI R0, RZ, 0x18, R8 ;  /* 0x00000018ff007819 */ /* 0x002fc60000011408 */
[----:B------:R-:W-:Y:S01]  /*0070*/  IMAD R11, R8, 0x80, R11 ;  /* 0x00000080080b7824 */ /* 0x000fe200078e020b */
[----:B------:R-:W-:-:S04]  /*0080*/  SGXT R0, R0, 0x1 ;  /* 0x000000010000781a */ /* 0x000fc80000000200 */
[----:B------:R-:W-:-:S04]  /*0090*/  LEA.HI R0, R0, R11, RZ, 0x7 ;  /* 0x0000000b00007211 */ /* 0x000fc800078f38ff */
[----:B------:R-:W-:Y:S02]  /*00a0*/  LOP3.LUT R6, R0, 0xffffff80, RZ, 0xc0, !PT ;  /* 0xffffff8000067812 */ /* 0x000fe400078ec0ff */
[----:B------:R-:W-:Y:S02]  /*00b0*/  SHF.R.S32.HI R0, RZ, 0x7, R0 ;  /* 0x00000007ff007819 */ /* 0x000fe40000011400 */
[----:B------:R-:W-:-:S03]  /*00c0*/  IADD3 R7, R11, -R6, RZ ;  /* 0x800000060b077210 */ /* 0x000fc60007ffe0ff */
[----:B------:R-:W-:Y:S01]  /*00d0*/  IMAD.WIDE R20, R0, R23, c[0x0][0x168] ;  /* 0x00005a0000147625 */ /* 0x000fe200078e0217 */
[----:B------:R-:W-:-:S03]  /*00e0*/  LOP3.LUT R2, R7, 0x80, RZ, 0xc0, !PT ;  /* 0x0000008007027812 */ /* 0x000fc600078ec0ff */
[----:B------:R-:W-:Y:S01]  /*00f0*/  IMAD.WIDE R4, R0, R23, c[0x0][0x190] ;  /* 0x0000640000047625 */ /* 0x000fe200078e0217 */
[----:B------:R-:W-:Y:S01]  /*0100*/  LEA.HI R2, R2, R7, RZ, 0x19 ;  /* 0x0000000702027211 */ /* 0x000fe200078fc8ff */
[----:B------:R0:W2:Y:S03]  /*0110*/  LDG.E.EL R20, [R20.64] ;  /* 0x0000000414147981 */ /* 0x0000a6000c2e1900 */
[----:B------:R-:W-:Y:S01]  /*0120*/  PRMT R3, R2, 0x8880, RZ ;  /* 0x0000888002037816 */ /* 0x000fe200000000ff */
[----:B------:R1:W3:Y:S01]  /*0130*/  LDG.E.EL R0, [R4.64] ;  /* 0x0000000404007981 */ /* 0x0002e2000c2e1900 */
[----:B------:R-:W-:-:S04]  /*0140*/  SHF.R.U32.HI R2, RZ, 0x18, R8 ;  /* 0x00000018ff027819 */ /* 0x000fc80000011608 */
[----:B------:R-:W-:Y:S02]  /*0150*/  SGXT.U32 R2, R2, 0x1 ;  /* 0x000000010202781a */ /* 0x000fe40000000000 */
[----:B------:R-:W-:-:S03]  /*0160*/  SHF.R.S32.HI R3, RZ, 0x1, R3 ;  /* 0x00000001ff037819 */ /* 0x000fc60000011403 */
[----:B------:R-:W-:Y:S01]  /*0170*/  IMAD.IADD R8, R11, 0x1, R2 ;  /* 0x000000010b087824 */ /* 0x000fe200078e0202 */
[----:B------:R-:W-:-:S04]  /*0180*/  PRMT R31, R3, 0x9910, RZ ;  /* 0x00009910031f7816 */ /* 0x000fc800000000ff */
[----:B------:R-:W-:Y:S02]  /*0190*/  LOP3.LUT R12, R8, 0xfffffffe, RZ, 0xc0, !PT ;  /* 0xfffffffe080c7812 */ /* 0x000fe400078ec0ff */
[----:B------:R-:W-:-:S03]  /*01a0*/  SHF.L.U32 R31, R31, 0x1, RZ ;  /* 0x000000011f1f7819 */ /* 0x000fc600000006ff */
[C---:B-1----:R-:W-:Y:S01]  /*01b0*/  IMAD.IADD R5, R11.reuse, 0x1, -R12 ;  /* 0x000000010b057824 */ /* 0x042fe200078e0a0c */
[----:B------:R-:W-:Y:S01]  /*01c0*/  IADD3 R27, R6, R31, RZ ;  /* 0x0000001f061b7210 */ /* 0x000fe20007ffe0ff */
[----:B------:R-:W-:Y:S01]  /*01d0*/  IMAD.HI R13, R11, 0x2aaaaaab, RZ ;  /* 0x2aaaaaab0b0d7827 */ /* 0x000fe200078e02ff */
[----:B------:R-:W-:Y:S02]  /*01e0*/  MOV R10, 0x2 ;  /* 0x00000002000a7802 */ /* 0x000fe40000000f00 */
[----:B------:R-:W-:Y:S02]  /*01f0*/  ISETP.GE.AND P0, PT, R5, 0x1, PT ;  /* 0x000000010500780c */ /* 0x000fe40003f06270 */
[----:B------:R-:W-:Y:S02]  /*0200*/  SHF.R.U32.HI R4, RZ, 0x1f, R13 ;  /* 0x0000001fff047819 */ /* 0x000fe4000001160d */
[----:B------:R-:W-:Y:S01]  /*0210*/  IADD3 R19, R27, 0x1, RZ ;  /* 0x000000011b137810 */ /* 0x000fe20007ffe0ff */
[----:B------:R-:W-:Y:S01]  /*0220*/  IMAD.WIDE R2, R11, R10, c[0x0][0x160] ;  /* 0x000058000b027625 */ /* 0x000fe200078e020a */
[----:B------:R-:W-:-:S02]  /*0230*/  ISETP.GT.AND P1, PT, R5, RZ, PT ;  /* 0x000000ff0500720c */ /* 0x000fc40003f24270 */
[----:B------:R-:W-:Y:S01]  /*0240*/  LEA.HI.SX32 R6, R13, R4, 0x17 ;  /* 0x000000040d067211 */ /* 0x000fe200078fbaff */
[-C--:B------:R-:W-:Y:S01]  /*0250*/  IMAD.WIDE R8, R11, R10.reuse, c[0x0][0x188] ;  /* 0x000062000b087625 */ /* 0x080fe200078e020a */
[----:B0-----:R-:W-:Y:S01]  /*0260*/  PRMT R21, RZ, 0x7610, R21 ;  /* 0x00007610ff157816 */ /* 0x001fe20000000015 */
[----:B------:R0:W4:Y:S02]  /*0270*/  LDG.E.U16 R15, [R2.64] ;  /* 0x00000004020f7981 */ /* 0x000124000c1e1500 */
[-C--:B------:R-:W-:Y:S01]  /*0280*/  IMAD.WIDE R4, R19, R10.reuse, c[0x0][0x160] ;  /* 0x0000580013047625 */ /* 0x080fe200078e020a */
[----:B------:R-:W-:Y:S01]  /*0290*/  PRMT R22, RZ, 0x7610, R22 ;  /* 0x00007610ff167816 */ /* 0x000fe20000000016 */
[----:B------:R1:W5:Y:S02]  /*02a0*/  LDG.E.U16 R12, [R8.64] ;  /* 0x00000004080c7981 */ /* 0x000364000c1e1500 */
[-C--:B------:R-:W-:Y:S01]  /*02b0*/  IMAD.WIDE R24, R7, R10.reuse, c[0x0][0x170] ;  /* 0x00005c0007187625 */ /* 0x080fe200078e020a */
[----:B------:R-:W-:Y:S01]  /*02c0*/  PRMT R13, RZ, 0x7610, R13 ;  /* 0x00007610ff0d7816 */ /* 0x000fe2000000000d */
[----:B------:R1:W5:Y:S01]  /*02d0*/  @!P0 LDG.E.EL.U16 R21, [R4.64] ;  /* 0x0000000404158981 */ /* 0x000362000c2e1500 */
[----:B------:R-:W-:Y:S01]  /*02e0*/  LEA R30, R6, R7, 0x7 ;  /* 0x00000007061e7211 */ /* 0x000fe200078e38ff */
[-C--:B------:R-:W-:Y:S01]  /*02f0*/  IMAD.WIDE R18, R19, R10.reuse, c[0x0][0x188] ;  /* 0x0000620013127625 */ /* 0x080fe200078e020a */
[----:B------:R-:W-:Y:S01]  /*0300*/  PRMT R14, RZ, 0x7610, R14 ;  /* 0x00007610ff0e7816 */ /* 0x000fe2000000000e */
[----:B------:R1:W5:Y:S01]  /*0310*/  LDG.E.EL.U16 R24, [R24.64] ;  /* 0x0000000418187981 */ /* 0x000362000c2e1500 */
[----:B------:R-:W-:Y:S01]  /*0320*/  PRMT R26, RZ, 0x7610, R26 ;  /* 0x00007610ff1a7816 */ /* 0x000fe2000000001a */
[-C--:B0-----:R-:W-:Y:S01]  /*0330*/  IMAD.WIDE R2, R31, R10.reuse, c[0x0][0x170] ;  /* 0x00005c001f027625 */ /* 0x081fe200078e020a */
[----:B------:R-:W-:Y:S01]  /*0340*/  PRMT R29, RZ, 0x7610, R29 ;  /* 0x00007610ff1d7816 */ /* 0x000fe2000000001d */
[----:B------:R0:W5:Y:S02]  /*0350*/  @!P0 LDG.E.EL.U16 R13, [R18.64] ;  /* 0x00000004120d8981 */ /* 0x000164000c2e1500 */
[----:B------:R-:W-:-:S02]  /*0360*/  IMAD.WIDE R6, R7, R10, c[0x0][0x198] ;  /* 0x0000660007067625 */ /* 0x000fc400078e020a */
[----:B------:R0:W5:Y:S02]  /*0370*/  @!P0 LDG.E.EL.U16 R22, [R2.64+0x2] ;  /* 0x0000020402168981 */ /* 0x000164000c2e1500 */
[CC--:B------:R-:W-:Y:S01]  /*0380*/  IMAD.WIDE R16, R27.reuse, R10.reuse, c[0x0][0x160] ;  /* 0x000058001b107625 */ /* 0x0c0fe200078e020a */
[----:B-1----:R-:W-:Y:S01]  /*0390*/  PRMT R25, RZ, 0x7610, R25 ;  /* 0x00007610ff197816 */ /* 0x002fe20000000019 */
[----:B------:R1:W5:Y:S02]  /*03a0*/  LDG.E.EL.U16 R6, [R6.64] ;  /* 0x0000000406067981 */ /* 0x000364000c2e1500 */
[-C--:B------:R-:W-:Y:S01]  /*03b0*/  IMAD.WIDE R8, R27, R10.reuse, c[0x0][0x188] ;  /* 0x000062001b087625 */ /* 0x080fe200078e020a */
[----:B------:R-:W-:Y:S01]  /*03c0*/  PRMT R27, RZ, 0x7610, R27 ;  /* 0x00007610ff1b7816 */ /* 0x000fe2000000001b */
[----:B------:R0:W5:Y:S02]  /*03d0*/  @P1 LDG.E.EL.U16 R14, [R16.64] ;  /* 0x00000004100e1981 */ /* 0x000164000c2e1500 */
[----:B------:R-:W-:-:S02]  /*03e0*/  IMAD.WIDE R4, R31, R10, c[0x0][0x198] ;  /* 0x000066001f047625 */ /* 0x000fc400078e020a */
[----:B------:R1:W5:Y:S04]  /*03f0*/  @P1 LDG.E.EL.U16 R26, [R8.64] ;  /* 0x00000004081a1981 */ /* 0x000368000c2e1500 */
[----:B------:R1:W5:Y:S01]  /*0400*/  @P1 LDG.E.EL.U16 R27, [R2.64] ;  /* 0x00000004021b1981 */ /* 0x000362000c2e1500 */
[----:B0-----:R-:W-:-:S03]  /*0410*/  IMAD.WIDE R16, R30, R23, c[0x0][0x178] ;  /* 0x00005e001e107625 */ /* 0x001fc600078e0217 */
[----:B------:R0:W5:Y:S04]  /*0420*/  @!P0 LDG.E.EL.U16 R29, [R4.64+0x2] ;  /* 0x00000204041d8981 */ /* 0x000168000c2e1500 */
[----:B------:R0:W5:Y:S01]  /*0430*/  @P1 LDG.E.EL.U16 R25, [R4.64] ;  /* 0x0000000404191981 */ /* 0x000162000c2e1500 */
[----:B------:R-:W-:-:S03]  /*0440*/  IMAD.WIDE R18, R30, R23, c[0x0][0x180] ;  /* 0x000060001e127625 */ /* 0x000fc600078e0217 */
[----:B------:R2:W5:Y:S04]  /*0450*/  LDG.E.EL R16, [R16.64] ;  /* 0x0000000410107981 */ /* 0x000568000c2e1900 */
[----:B------:R-:W5:Y:S01]  /*0460*/  LDG.E.EL R18, [R18.64] ;  /* 0x0000000412127981 */ /* 0x000f62000c2e1900 */
[----:B-1----:R-:W-:Y:S01]  /*0470*/  MOV R3, RZ ;  /* 0x000000ff00037202 */ /* 0x002fe20000000f00 */
[----:B------:R-:W-:Y:S02]  /*0480*/  IMAD.MOV.U32 R31, RZ, RZ, 0x3c000000 ;  /* 0x3c000000ff1f7424 */ /* 0x000fe400078e00ff */
[----:B0-----:R-:W-:Y:S01]  /*0490*/  IMAD.MOV.U32 R4, RZ, RZ, RZ ;  /* 0x000000ffff047224 */ /* 0x001fe200078e00ff */
[----:B------:R-:W-:Y:S02]  /*04a0*/  MOV R7, RZ ;  /* 0x000000ff00077202 */ /* 0x000fe40000000f00 */
[----:B------:R-:W-:-:S02]  /*04b0*/  MOV R8, RZ ;  /* 0x000000ff00087202 */ /* 0x000fc40000000f00 */
[-C--:B--2---:R-:W-:Y:S02]  /*04c0*/  @!P0 MOV R3, R20.reuse ;  /* 0x0000001400038202 */ /* 0x084fe40000000f00 */
[----:B------:R-:W-:Y:S01]  /*04d0*/  @P1 MOV R4, R20 ;  /* 0x0000001400041202 */ /* 0x000fe20000000f00 */
[----:B---3--:R-:W-:Y:S01]  /*04e0*/  @!P0 IMAD.MOV.U32 R7, RZ, RZ, R0 ;  /* 0x000000ffff078224 */ /* 0x008fe200078e0000 */
[-C--:B------:R-:W-:Y:S01]  /*04f0*/  FFMA R2, R0, R31.reuse, 9.9999999747524270788e-07 ;  /* 0x358637bd00027423 */ /* 0x080fe2000000001f */
[-C--:B------:R-:W-:Y:S01]  /*0500*/  FFMA R5, R3, R31.reuse, 9.9999999747524270788e-07 ;  /* 0x358637bd03057423 */ /* 0x080fe2000000001f */
[-C--:B------:R-:W-:Y:S01]  /*0510*/  FFMA R23, R20, R31.reuse, 9.9999999747524270788e-07 ;  /* 0x358637bd14177423 */ /* 0x080fe2000000001f */
[----:B------:R-:W-:Y:S01]  /*0520*/  @P1 MOV R8, R0 ;  /* 0x0000000000081202 */ /* 0x000fe20000000f00 */
[-C--:B------:R-:W-:Y:S01]  /*0530*/  FFMA R3, R4, R31.reuse, 9.9999999747524270788e-07 ;  /* 0x358637bd04037423 */ /* 0x080fe2000000001f */
[-C--:B------:R-:W-:Y:S01]  /*0540*/  FFMA R4, R7, R31.reuse, 9.9999999747524270788e-07 ;  /* 0x358637bd07047423 */ /* 0x080fe2000000001f */
[----:B------:R-:W-:Y:S02]  /*0550*/  MUFU.RSQ R9, R5 ;  /* 0x0000000500097308 */ /* 0x000fe40000001400 */
[----:B------:R-:W-:-:S06]  /*0560*/  FFMA R8, R8, R31, 9.9999999747524270788e-07 ;  /* 0x358637bd08087423 */ /* 0x000fcc000000001f */
[----:B------:R-:W0:Y:S08]  /*0570*/  MUFU.RSQ R30, R23 ;  /* 0x00000017001e7308 */ /* 0x000e300000001400 */
[----:B------:R-:W1:Y:S08]  /*0580*/  MUFU.RSQ R2, R2 ;  /* 0x0000000200027308 */ /* 0x000e700000001400 */
[----:B------:R-:W2:Y:S08]  /*0590*/  MUFU.RSQ R4, R4 ;  /* 0x0000000400047308 */ /* 0x000eb00000001400 */
[----:B------:R-:W3:Y:S01]  /*05a0*/  MUFU.RSQ R3, R3 ;  /* 0x0000000300037308 */ /* 0x000ee20000001400 */
[----:B----4-:R-:W-:-:S07]  /*05b0*/  IMAD.U32 R15, R15, 0x10000, RZ ;  /* 0x000100000f0f7824 */ /* 0x010fce00078e00ff */
[----:B------:R-:W4:Y:S01]  /*05c0*/  MUFU.RSQ R17, R8 ;  /* 0x0000000800117308 */ /* 0x000f220000001400 */
[----:B-----5:R-:W-:Y:S01]  /*05d0*/  SHF.L.U32 R0, R21, 0x10, RZ ;  /* 0x0000001015007819 */ /* 0x020fe200000006ff */
[----:B------:R-:W-:Y:S01]  /*05e0*/  IMAD.U32 R7, R12, 0x10000, RZ ;  /* 0x000100000c077824 */ /* 0x000fe200078e00ff */
[----:B------:R-:W-:Y:S01]  /*05f0*/  SHF.L.U32 R24, R24, 0x10, RZ ;  /* 0x0000001018187819 */ /* 0x000fe200000006ff */
[----:B0-----:R-:W-:Y:S01]  /*0600*/  FMUL R15, R15, R30 ;  /* 0x0000001e0f0f7220 */ /* 0x001fe20000400000 */
[----:B------:R-:W-:Y:S01]  /*0610*/  SHF.L.U32 R13, R13, 0x10, RZ ;  /* 0x000000100d0d7819 */ /* 0x000fe200000006ff */
[----:B------:R-:W-:Y:S01]  /*0620*/  FMUL R0, R9, R0 ;  /* 0x0000000009007220 */ /* 0x000fe20000400000 */
[----:B-1----:R-:W-:Y:S01]  /*0630*/  FMUL R7, R2, R7 ;  /* 0x0000000702077220 */ /* 0x002fe20000400000 */
[----:B------:R-:W-:Y:S01]  /*0640*/  IMAD.U32 R5, R22, 0x10000, RZ ;  /* 0x0001000016057824 */ /* 0x000fe200078e00ff */
[----:B------:R-:W-:-:S03]  /*0650*/  SHF.L.U32 R6, R6, 0x10, RZ ;  /* 0x0000001006067819 */ /* 0x000fc600000006ff */
[----:B------:R-:W-:Y:S01]  /*0660*/  FFMA R5, -R0, R5, RZ ;  /* 0x0000000500057223 */ /* 0x000fe200000001ff */
[----:B------:R-:W-:Y:S02]  /*0670*/  SHF.L.U32 R14, R14, 0x10, RZ ;  /* 0x000000100e0e7819 */ /* 0x000fe400000006ff */
[----:B------:R-:W-:Y:S01]  /*0680*/  SHF.L.U32 R26, R26, 0x10, RZ ;  /* 0x000000101a1a7819 */ /* 0x000fe200000006ff */
[----:B------:R-:W-:Y:S01]  /*0690*/  FMUL R15, R15, R24 ;  /* 0x000000180f0f7220 */ /* 0x000fe20000400000 */
[----:B--2---:R-:W-:Y:S01]  /*06a0*/  FMUL R0, R4, R13 ;  /* 0x0000000d04007220 */ /* 0x004fe20000400000 */
[----:B---3--:R-:W-:Y:S01]  /*06b0*/  FMUL R3, R3, R14 ;  /* 0x0000000e03037220 */ /* 0x008fe20000400000 */
[----:B------:R-:W-:Y:S01]  /*06c0*/  SHF.L.U32 R2, R27, 0x10, RZ ;  /* 0x000000101b027819 */ /* 0x000fe200000006ff */
[----:B----4-:R-:W-:Y:S01]  /*06d0*/  FMUL R26, R17, R26 ;  /* 0x0000001a111a7220 */ /* 0x010fe20000400000 */
[----:B------:R-:W-:Y:S01]  /*06e0*/  FMUL R7, R6, R7 ;  /* 0x0000000706077220 */ /* 0x000fe20000400000 */
[----:B------:R-:W-:Y:S01]  /*06f0*/  IMAD.U32 R29, R29, 0x10000, RZ ;  /* 0x000100001d1d7824 */ /* 0x000fe200078e00ff */
[----:B------:R-:W-:-:S03]  /*0700*/  SHF.L.U32 R25, R25, 0x10, RZ ;  /* 0x0000001019197819 */ /* 0x000fc600000006ff */
[----:B------:R-:W-:Y:S01]  /*0710*/  FFMA R29, -R0, R29, RZ ;  /* 0x0000001d001d7223 */ /* 0x000fe200000001ff */
[----:B------:R-:W-:Y:S01]  /*0720*/  @P0 FMUL R5, R3, R2 ;  /* 0x0000000203050220 */ /* 0x000fe20000400000 */
[C---:B------:R-:W-:Y:S01]  /*0730*/  FMUL R15, R16.reuse, R15 ;  /* 0x0000000f100f7220 */ /* 0x040fe20000400000 */
[----:B------:R-:W-:Y:S01]  /*0740*/  FMUL R16, R16, R7 ;  /* 0x0000000710107220 */ /* 0x000fe20000400000 */
[----:B------:R-:W-:Y:S01]  /*0750*/  @P0 FMUL R29, R26, R25 ;  /* 0x000000191a1d0220 */ /* 0x000fe20000400000 */
[----:B------:R-:W-:Y:S01]  /*0760*/  LOP3.LUT P0, RZ, R28, 0x180, RZ, 0xc0, !PT ;  /* 0x000001801cff7812 */ /* 0x000fe2000780c0ff */
[C---:B------:R-:W-:Y:S02]  /*0770*/  FFMA R5, R18.reuse, R5, R15 ;  /* 0x0000000512057223 */ /* 0x040fe4000000000f */
[----:B------:R-:W-:Y:S01]  /*0780*/  FFMA R16, R18, R29, R16 ;  /* 0x0000001d12107223 */ /* 0x000fe20000000010 */
[----:B------:R-:W-:-:S04]  /*0790*/  IMAD.WIDE R2, R11, R10, c[0x0][0x1a0] ;  /* 0x000068000b027625 */ /* 0x000fc800078e020a */
[----:B------:R-:W-:Y:S01]  /*07a0*/  F2FP.BF16.PACK_AB R5, R16, R5 ;  /* 0x000000051005723e */ /* 0x000fe200000010ff */
[----:B------:R-:W-:-:S04]  /*07b0*/  IMAD.WIDE R10, R11, R10, c[0x0][0x1a8] ;  /* 0x00006a000b0a7625 */ /* 0x000fc800078e020a */
[----:B------:R0:W-:Y:S01]  /*07c0*/  @!P0 STG.E.U16 [R2.64], R5 ;  /* 0x0000000502008986 */ /* 0x0001e2000c101504 */
[----:B------:R-:W-:Y:S05]  /*07d0*/  @P0 EXIT ;  /* 0x000000000000094d */ /* 0x000fea0003800000 */
[----:B0-----:R-:W-:-:S05]  /*07e0*/  PRMT R5, R5, 0x7632, R5 ;  /* 0x0000763205057816 */ /* 0x001fca0000000005 */
[----:B------:R-:W-:Y:S01]  /*07f0*/  STG.E.U16 [R10.64], R5 ;  /* 0x000000050a007986 */ /* 0x000fe2000c101504 */
[----:B------:R-:W-:Y:S05]  /*0800*/  EXIT ;  /* 0x000000000000794d */ /* 0x000fea0003800000 */
.L_x_0:
[----:B------:R-:W-:-:S00]  /*0810*/  BRA `(.L_x_0) ;  /* 0xfffffff000007947 */ /* 0x000fc0000383ffff */
[----:B------:R-:W-:-:S00]  /*0820*/  NOP ;  /* 0x0000000000007918 */ /* 0x000fc00000000000 */
        /* <DEDUP_REMOVED lines=13> */
.L_x_1:


//--------------------- .nv.global.init           --------------------------
	.section	.nv.global.init,"aw",@progbits
.nv.global.init:
	.type		_$_str,@object
	.size		_$_str,(.L_0 - _$_str)
_$_str:
        /*0000*/ 	.byte	0x5f, 0x5f, 0x43, 0x55, 0x44, 0x41, 0x5f, 0x46, 0x54, 0x5a, 0x00
.L_0:
